//
// Generated by NVIDIA NVVM Compiler
//
// Compiler Build ID: CL-36424714
// Cuda compilation tools, release 13.0, V13.0.88
// Based on NVVM 20.0.0
//

.version 9.0
.target sm_100
.address_size 64

	// .globl	_Z13reduce_sharedPKiPim
// _ZZ13reduce_sharedPKiPimE4data has been demoted

.visible .entry _Z13reduce_sharedPKiPim(
	.param .u64 .ptr .align 1 _Z13reduce_sharedPKiPim_param_0,
	.param .u64 .ptr .align 1 _Z13reduce_sharedPKiPim_param_1,
	.param .u64 _Z13reduce_sharedPKiPim_param_2
)
{
	.reg .pred 	%p<6>;
	.reg .b32 	%r<22>;
	.reg .b64 	%rd<9>;
	// demoted variable
	.shared .align 4 .b8 _ZZ13reduce_sharedPKiPimE4data[1024];
	ld.param.u64 	%rd2, [_Z13reduce_sharedPKiPim_param_0];
	ld.param.u64 	%rd3, [_Z13reduce_sharedPKiPim_param_1];
	ld.param.u64 	%rd4, [_Z13reduce_sharedPKiPim_param_2];
	mov.u32 	%r1, %tid.x;
	mov.u32 	%r9, %ctaid.x;
	mov.u32 	%r21, %ntid.x;
	mad.lo.s32 	%r10, %r9, %r21, %r1;
	cvt.s64.s32 	%rd1, %r10;
	setp.le.u64 	%p1, %rd4, %rd1;
	mov.b32 	%r20, 0;
	@%p1 bra 	$L__BB0_2;
	cvta.to.global.u64 	%rd5, %rd2;
	shl.b64 	%rd6, %rd1, 2;
	add.s64 	%rd7, %rd5, %rd6;
	ld.global.u32 	%r20, [%rd7];
$L__BB0_2:
	shl.b32 	%r11, %r1, 2;
	mov.u32 	%r12, _ZZ13reduce_sharedPKiPimE4data;
	add.s32 	%r5, %r12, %r11;
	st.shared.u32 	[%r5], %r20;
	bar.sync 	0;
	setp.lt.u32 	%p2, %r21, 2;
	@%p2 bra 	$L__BB0_6;
$L__BB0_3:
	shr.u32 	%r7, %r21, 1;
	setp.ge.u32 	%p3, %r1, %r7;
	@%p3 bra 	$L__BB0_5;
	shl.b32 	%r13, %r7, 2;
	add.s32 	%r14, %r5, %r13;
	ld.shared.u32 	%r15, [%r14];
	ld.shared.u32 	%r16, [%r5];
	add.s32 	%r17, %r16, %r15;
	st.shared.u32 	[%r5], %r17;
$L__BB0_5:
	bar.sync 	0;
	setp.gt.u32 	%p4, %r21, 3;
	mov.u32 	%r21, %r7;
	@%p4 bra 	$L__BB0_3;
$L__BB0_6:
	setp.ne.s32 	%p5, %r1, 0;
	@%p5 bra 	$L__BB0_8;
	ld.shared.u32 	%r18, [_ZZ13reduce_sharedPKiPimE4data];
	cvta.to.global.u64 	%rd8, %rd3;
	atom.global.add.u32 	%r19, [%rd8], %r18;
$L__BB0_8:
	ret;

}


// ===== COMPILED SASS (sm_100) =====

	.target	sm_100

	.elftype	@"ET_EXEC"


//--------------------- .note.nv.tkinfo           --------------------------
	.section	.note.nv.tkinfo,"",@"SHT_NOTE"
	.sectionflags	@"SHF_NOTE_NV_TKINFO"
	.tkinfo
        /*0018*/ 	.word	0x00000002
        /*0030*/ 	.string	""
        /*0030*/ 	.string	"ptxas"
        /*0030*/ 	.string	"Cuda compilation tools, release 13.0, V13.0.88"
        /*0030*/ 	.string	"Build cuda_13.0.r13.0/compiler.36424714_0"
        /*0030*/ 	.string	"-arch sm_100 -m 64 "



//--------------------- .note.nv.cuinfo           --------------------------
	.section	.note.nv.cuinfo,"",@"SHT_NOTE"
	.sectionflags	@"SHF_NOTE_NV_CUINFO"
        /*0018*/ 	.short	0x0002
        /*001a*/ 	.short	0x0064
        /*001c*/ 	.short	0x0082
	.zero		2


//--------------------- .nv.info                  --------------------------
	.section	.nv.info,"",@"SHT_CUDA_INFO"
	.align	4


	//----- nvinfo : EIATTR_REGCOUNT
	.align		4
        /*0000*/ 	.byte	0x04, 0x2f
        /*0002*/ 	.short	(.L_1 - .L_0)
	.align		4
.L_0:
        /*0004*/ 	.word	index@(_Z13reduce_sharedPKiPim)
        /*0008*/ 	.word	0x0000000c


	//----- nvinfo : EIATTR_FRAME_SIZE
	.align		4
.L_1:
        /*000c*/ 	.byte	0x04, 0x11
        /*000e*/ 	.short	(.L_3 - .L_2)
	.align		4
.L_2:
        /*0010*/ 	.word	index@(_Z13reduce_sharedPKiPim)
        /*0014*/ 	.word	0x00000000


	//----- nvinfo : EIATTR_MIN_STACK_SIZE
	.align		4
.L_3:
        /*0018*/ 	.byte	0x04, 0x12
        /*001a*/ 	.short	(.L_5 - .L_4)
	.align		4
.L_4:
        /*001c*/ 	.word	index@(_Z13reduce_sharedPKiPim)
        /*0020*/ 	.word	0x00000000
.L_5:


//--------------------- .nv.compat                --------------------------
	.section	.nv.compat,"",@"SHT_CUDA_COMPAT_INFO"
	.align	4
        /*0000*/ 	.byte	0x02, 0x09, 0x00, 0x00, 0x02, 0x02, 0x01, 0x00, 0x02, 0x05, 0x05, 0x00, 0x03, 0x07, 0x01, 0x01
        /*0010*/ 	.byte	0x02, 0x03, 0x00, 0x00, 0x02, 0x06, 0x01, 0x00, 0x04, 0x0b, 0x08, 0x00, 0x09, 0x00, 0x00, 0x00
        /*0020*/ 	.byte	0x00, 0x00, 0x00, 0x00


//--------------------- .nv.info._Z13reduce_sharedPKiPim --------------------------
	.section	.nv.info._Z13reduce_sharedPKiPim,"",@"SHT_CUDA_INFO"
	.sectionflags	@""
	.align	4


	//----- nvinfo : EIATTR_CUDA_API_VERSION
	.align		4
        /*0000*/ 	.byte	0x04, 0x37
        /*0002*/ 	.short	(.L_7 - .L_6)
.L_6:
        /*0004*/ 	.word	0x00000082


	//----- nvinfo : EIATTR_KPARAM_INFO
	.align		4
.L_7:
        /*0008*/ 	.byte	0x04, 0x17
        /*000a*/ 	.short	(.L_9 - .L_8)
.L_8:
        /*000c*/ 	.word	0x00000000
        /*0010*/ 	.short	0x0002
        /*0012*/ 	.short	0x0010
        /*0014*/ 	.byte	0x00, 0xf0, 0x21, 0x00


	//----- nvinfo : EIATTR_KPARAM_INFO
	.align		4
.L_9:
        /*0018*/ 	.byte	0x04, 0x17
        /*001a*/ 	.short	(.L_11 - .L_10)
.L_10:
        /*001c*/ 	.word	0x00000000
        /*0020*/ 	.short	0x0001
        /*0022*/ 	.short	0x0008
        /*0024*/ 	.byte	0x00, 0xf5, 0x21, 0x00


	//----- nvinfo : EIATTR_KPARAM_INFO
	.align		4
.L_11:
        /*0028*/ 	.byte	0x04, 0x17
        /*002a*/ 	.short	(.L_13 - .L_12)
.L_12:
        /*002c*/ 	.word	0x00000000
        /*0030*/ 	.short	0x0000
        /*0032*/ 	.short	0x0000
        /*0034*/ 	.byte	0x00, 0xf5, 0x21, 0x00


	//----- nvinfo : EIATTR_SPARSE_MMA_MASK
	.align		4
.L_13:
        /*0038*/ 	.byte	0x03, 0x50
        /*003a*/ 	.short	0x0000


	//----- nvinfo : EIATTR_MAXREG_COUNT
	.align		4
        /*003c*/ 	.byte	0x03, 0x1b
        /*003e*/ 	.short	0x00ff


	//----- nvinfo : EIATTR_NUM_BARRIERS
	.align		4
        /*0040*/ 	.byte	0x02, 0x4c
        /*0042*/ 	.byte	0x01
	.zero		1


	//----- nvinfo : EIATTR_MERCURY_ISA_VERSION
	.align		4
        /*0044*/ 	.byte	0x03, 0x5f
        /*0046*/ 	.short	0x0101


	//----- nvinfo : EIATTR_VRC_CTA_INIT_COUNT
	.align		4
        /*0048*/ 	.byte	0x02, 0x4a
	.zero		1
	.zero		1


	//----- nvinfo : EIATTR_EXIT_INSTR_OFFSETS
	.align		4
        /*004c*/ 	.byte	0x04, 0x1c
        /*004e*/ 	.short	(.L_15 - .L_14)


	//   ....[0]....
.L_14:
        /*0050*/ 	.word	0x00000230


	//   ....[1]....
        /*0054*/ 	.word	0x000002a0


	//----- nvinfo : EIATTR_CBANK_PARAM_SIZE
	.align		4
.L_15:
        /*0058*/ 	.byte	0x03, 0x19
        /*005a*/ 	.short	0x0018


	//----- nvinfo : EIATTR_PARAM_CBANK
	.align		4
        /*005c*/ 	.byte	0x04, 0x0a
        /*005e*/ 	.short	(.L_17 - .L_16)
	.align		4
.L_16:
        /*0060*/ 	.word	index@(.nv.constant0._Z13reduce_sharedPKiPim)
        /*0064*/ 	.short	0x0380
        /*0066*/ 	.short	0x0018


	//----- nvinfo : EIATTR_SW_WAR
	.align		4
.L_17:
        /*0068*/ 	.byte	0x04, 0x36
        /*006a*/ 	.short	(.L_19 - .L_18)
.L_18:
        /*006c*/ 	.word	0x00000008
.L_19:


//--------------------- .nv.callgraph             --------------------------
	.section	.nv.callgraph,"",@"SHT_CUDA_CALLGRAPH"
	.align	4
	.sectionentsize	8
	.align		4
        /*0000*/ 	.word	0x00000000
	.align		4
        /*0004*/ 	.word	0xffffffff
	.align		4
        /*0008*/ 	.word	0x00000000
	.align		4
        /*000c*/ 	.word	0xfffffffe
	.align		4
        /*0010*/ 	.word	0x00000000
	.align		4
        /*0014*/ 	.word	0xfffffffd
	.align		4
        /*0018*/ 	.word	0x00000000
	.align		4
        /*001c*/ 	.word	0xfffffffc


//--------------------- .text._Z13reduce_sharedPKiPim --------------------------
	.section	.text._Z13reduce_sharedPKiPim,"ax",@progbits
	.align	128
        .global         _Z13reduce_sharedPKiPim
        .type           _Z13reduce_sharedPKiPim,@function
        .size           _Z13reduce_sharedPKiPim,(.L_x_3 - _Z13reduce_sharedPKiPim)
        .other          _Z13reduce_sharedPKiPim,@"STO_CUDA_ENTRY STV_DEFAULT"
_Z13reduce_sharedPKiPim:
.text._Z13reduce_sharedPKiPim:
[----:B------:R-:W-:Y:S01]  /*0000*/  LDC R1, c[0x0][0x37c] ;  /* 0x0000df00ff017b82 */ /* 0x000fe20000000800 */
[----:B------:R-:W0:Y:S07]  /*0010*/  S2R R7, SR_TID.X ;  /* 0x0000000000077919 */ /* 0x000e2e0000002100 */
[----:B------:R-:W0:Y:S01]  /*0020*/  S2UR UR4, SR_CTAID.X ;  /* 0x00000000000479c3 */ /* 0x000e220000002500 */
[----:B------:R-:W1:Y:S07]  /*0030*/  LDCU.64 UR6, c[0x0][0x390] ;  /* 0x00007200ff0677ac */ /* 0x000e6e0008000a00 */
[----:B------:R-:W0:Y:S02]  /*0040*/  LDC R4, c[0x0][0x360] ;  /* 0x0000d800ff047b82 */ /* 0x000e240000000800 */
[----:B0-----:R-:W-:-:S05]  /*0050*/  IMAD R0, R4, UR4, R7 ;  /* 0x0000000404007c24 */ /* 0x001fca000f8e0207 */
[----:B-1----:R-:W-:Y:S02]  /*0060*/  ISETP.GE.U32.AND P0, PT, R0, UR6, PT ;  /* 0x0000000600007c0c */ /* 0x002fe4000bf06070 */
[----:B------:R-:W-:-:S04]  /*0070*/  SHF.R.S32.HI R3, RZ, 0x1f, R0 ;  /* 0x0000001fff037819 */ /* 0x000fc80000011400 */
[----:B------:R-:W-:Y:S01]  /*0080*/  ISETP.GE.U32.AND.EX P0, PT, R3, UR7, PT, P0 ;  /* 0x0000000703007c0c */ /* 0x000fe2000bf06100 */
[----:B------:R-:W0:-:S12]  /*0090*/  LDCU.64 UR6, c[0x0][0x358] ;  /* 0x00006b00ff0677ac */ /* 0x000e180008000a00 */
[----:B------:R-:W1:Y:S02]  /*00a0*/  @!P0 LDC.64 R8, c[0x0][0x380] ;  /* 0x0000e000ff088b82 */ /* 0x000e640000000a00 */
[----:B-1----:R-:W-:-:S04]  /*00b0*/  @!P0 LEA R2, P1, R0, R8, 0x2 ;  /* 0x0000000800028211 */ /* 0x002fc800078210ff */
[----:B------:R-:W-:Y:S01]  /*00c0*/  @!P0 LEA.HI.X R3, R0, R9, R3, 0x2, P1 ;  /* 0x0000000900038211 */ /* 0x000fe200008f1403 */
[----:B------:R-:W-:-:S06]  /*00d0*/  IMAD.MOV.U32 R0, RZ, RZ, RZ ;  /* 0x000000ffff007224 */ /* 0x000fcc00078e00ff */
[----:B0-----:R-:W2:Y:S01]  /*00e0*/  @!P0 LDG.E R0, desc[UR6][R2.64] ;  /* 0x0000000602008981 */ /* 0x001ea2000c1e1900 */
[----:B------:R-:W0:Y:S01]  /*00f0*/  S2UR UR5, SR_CgaCtaId ;  /* 0x00000000000579c3 */ /* 0x000e220000008800 */
[----:B------:R-:W-:Y:S01]  /*0100*/  UMOV UR4, 0x400 ;  /* 0x0000040000047882 */ /* 0x000fe20000000000 */
[----:B------:R-:W-:Y:S02]  /*0110*/  ISETP.GE.U32.AND P1, PT, R4, 0x2, PT ;  /* 0x000000020400780c */ /* 0x000fe40003f26070 */
[----:B------:R-:W-:Y:S01]  /*0120*/  ISETP.NE.AND P0, PT, R7, RZ, PT ;  /* 0x000000ff0700720c */ /* 0x000fe20003f05270 */
[----:B0-----:R-:W-:-:S06]  /*0130*/  ULEA UR4, UR5, UR4, 0x18 ;  /* 0x0000000405047291 */ /* 0x001fcc000f8ec0ff */
[----:B------:R-:W-:-:S05]  /*0140*/  LEA R5, R7, UR4, 0x2 ;  /* 0x0000000407057c11 */ /* 0x000fca000f8e10ff */
[----:B--2---:R0:W-:Y:S01]  /*0150*/  STS [R5], R0 ;  /* 0x0000000005007388 */ /* 0x0041e20000000800 */
[----:B------:R-:W-:Y:S06]  /*0160*/  BAR.SYNC.DEFER_BLOCKING 0x0 ;  /* 0x0000000000007b1d */ /* 0x000fec0000010000 */
[----:B------:R-:W-:Y:S05]  /*0170*/  @!P1 BRA `(.L_x_0) ;  /* 0x00000000002c9947 */ /* 0x000fea0003800000 */
.L_x_1:
[----:B------:R-:W-:-:S04]  /*0180*/  SHF.R.U32.HI R6, RZ, 0x1, R4 ;  /* 0x00000001ff067819 */ /* 0x000fc80000011604 */
[----:B------:R-:W-:-:S13]  /*0190*/  ISETP.GE.U32.AND P1, PT, R7, R6, PT ;  /* 0x000000060700720c */ /* 0x000fda0003f26070 */
[----:B0-----:R-:W-:Y:S01]  /*01a0*/  @!P1 IMAD R0, R6, 0x4, R5 ;  /* 0x0000000406009824 */ /* 0x001fe200078e0205 */
[----:B------:R-:W-:Y:S05]  /*01b0*/  @!P1 LDS R3, [R5] ;  /* 0x0000000005039984 */ /* 0x000fea0000000800 */
[----:B------:R-:W0:Y:S02]  /*01c0*/  @!P1 LDS R0, [R0] ;  /* 0x0000000000009984 */ /* 0x000e240000000800 */
[----:B0-----:R-:W-:-:S05]  /*01d0*/  @!P1 IMAD.IADD R2, R0, 0x1, R3 ;  /* 0x0000000100029824 */ /* 0x001fca00078e0203 */
[----:B------:R1:W-:Y:S01]  /*01e0*/  @!P1 STS [R5], R2 ;  /* 0x0000000205009388 */ /* 0x0003e20000000800 */
[----:B------:R-:W-:Y:S01]  /*01f0*/  BAR.SYNC.DEFER_BLOCKING 0x0 ;  /* 0x0000000000007b1d */ /* 0x000fe20000010000 */
[----:B------:R-:W-:Y:S01]  /*0200*/  ISETP.GT.U32.AND P1, PT, R4, 0x3, PT ;  /* 0x000000030400780c */ /* 0x000fe20003f24070 */
[----:B------:R-:W-:-:S12]  /*0210*/  IMAD.MOV.U32 R4, RZ, RZ, R6 ;  /* 0x000000ffff047224 */ /* 0x000fd800078e0006 */
[----:B-1----:R-:W-:Y:S05]  /*0220*/  @P1 BRA `(.L_x_1) ;  /* 0xfffffffc00d41947 */ /* 0x002fea000383ffff */
.L_x_0:
[----:B------:R-:W-:Y:S05]  /*0230*/  @P0 EXIT ;  /* 0x000000000000094d */ /* 0x000fea0003800000 */
[----:B------:R-:W1:Y:S01]  /*0240*/  S2UR UR5, SR_CgaCtaId ;  /* 0x00000000000579c3 */ /* 0x000e620000008800 */
[----:B------:R-:W-:-:S07]  /*0250*/  UMOV UR4, 0x400 ;  /* 0x0000040000047882 */ /* 0x000fce0000000000 */
[----:B------:R-:W2:Y:S01]  /*0260*/  LDC.64 R2, c[0x0][0x388] ;  /* 0x0000e200ff027b82 */ /* 0x000ea20000000a00 */
[----:B-1----:R-:W-:-:S09]  /*0270*/  ULEA UR4, UR5, UR4, 0x18 ;  /* 0x0000000405047291 */ /* 0x002fd2000f8ec0ff */
[----:B0-----:R-:W2:Y:S04]  /*0280*/  LDS R5, [UR4] ;  /* 0x00000004ff057984 */ /* 0x001ea80008000800 */
[----:B--2---:R-:W-:Y:S01]  /*0290*/  REDG.E.ADD.STRONG.GPU desc[UR6][R2.64], R5 ;  /* 0x000000050200798e */ /* 0x004fe2000c12e106 */
[----:B------:R-:W-:Y:S05]  /*02a0*/  EXIT ;  /* 0x000000000000794d */ /* 0x000fea0003800000 */
.L_x_2:
[----:B------:R-:W-:-:S00]  /*02b0*/  BRA `(.L_x_2) ;  /* 0xfffffffc00fc7947 */ /* 0x000fc0000383ffff */
[----:B------:R-:W-:-:S00]  /*02c0*/  NOP ;  /* 0x0000000000007918 */ /* 0x000fc00000000000 */
        /* <DEDUP_REMOVED lines=11> */
.L_x_3:


//--------------------- .nv.shared._Z13reduce_sharedPKiPim --------------------------
	.section	.nv.shared._Z13reduce_sharedPKiPim,"aw",@nobits
	.sectionflags	@""
	.align	4
.nv.shared._Z13reduce_sharedPKiPim:
	.zero		2048


//--------------------- .nv.shared.reserved.0     --------------------------
	.section	.nv.shared.reserved.0,"aw",@nobits
	.weak		__nv_reservedSMEM_offset_0_alias
	.size		__nv_reservedSMEM_offset_0_alias, 0, 64
	.other		__nv_reservedSMEM_offset_0_alias,@"STO_CUDA_RESERVED_SHARED STV_DEFAULT"
__nv_reservedSMEM_offset_0_alias:
	.zero		0
	.zero		64


//--------------------- .nv.constant0._Z13reduce_sharedPKiPim --------------------------
	.section	.nv.constant0._Z13reduce_sharedPKiPim,"a",@progbits
	.sectionflags	@""
	.align	4
.nv.constant0._Z13reduce_sharedPKiPim:
	.zero		920


//--------------------- SYMBOLS --------------------------

	.type		.nv.reservedSmem.offset0,@object
	.size		.nv.reservedSmem.offset0,0x4
	.type		.nv.reservedSmem.cap,@object
	.size		.nv.reservedSmem.cap,0x4
